	.headerflags	@"EF_CUDA_TEXMODE_UNIFIED EF_CUDA_64BIT_ADDRESS EF_CUDA_ACCELERATORS EF_CUDA_SM90 EF_CUDA_VIRTUAL_SM(EF_CUDA_SM90)"
	.elftype	@"ET_EXEC"


//--------------------- .nv.info                  --------------------------
	.section	.nv.info,"",@"SHT_CUDA_INFO"
	.align	4


	//----- nvinfo : EIATTR_REGCOUNT
	.align		4
        /*0000*/ 	.byte	0x04, 0x2f
        /*0002*/ 	.short	(.L_1 - .L_0)
	.align		4
.L_0:
        /*0004*/ 	.word	index@(triton_poi_fused_cat_64)
        /*0008*/ 	.word	0x00000012


	//----- nvinfo : EIATTR_MIN_STACK_SIZE
	.align		4
.L_1:
        /*000c*/ 	.byte	0x04, 0x12
        /*000e*/ 	.short	(.L_3 - .L_2)
	.align		4
.L_2:
        /*0010*/ 	.word	index@(triton_poi_fused_cat_64)
        /*0014*/ 	.word	0x00000000


	//----- nvinfo : EIATTR_FRAME_SIZE
	.align		4
.L_3:
        /*0018*/ 	.byte	0x04, 0x11
        /*001a*/ 	.short	(.L_5 - .L_4)
	.align		4
.L_4:
        /*001c*/ 	.word	index@(triton_poi_fused_cat_64)
        /*0020*/ 	.word	0x00000000


	//----- nvinfo : EIATTR_MIN_STACK_SIZE
	.align		4
.L_5:
        /*0024*/ 	.byte	0x04, 0x12
        /*0026*/ 	.short	(.L_7 - .L_6)
	.align		4
.L_6:
        /*0028*/ 	.word	index@(triton_poi_fused_cat_64)
        /*002c*/ 	.word	0x00000000
.L_7:


//--------------------- .nv.info.triton_poi_fused_cat_64 --------------------------
	.section	.nv.info.triton_poi_fused_cat_64,"",@"SHT_CUDA_INFO"
	.sectionflags	@""
	.align	4


	//----- nvinfo : EIATTR_CUDA_API_VERSION
	.align		4
        /*0000*/ 	.byte	0x04, 0x37
        /*0002*/ 	.short	(.L_9 - .L_8)
.L_8:
        /*0004*/ 	.word	0x0000007c


	//----- nvinfo : EIATTR_KPARAM_INFO
	.align		4
.L_9:
        /*0008*/ 	.byte	0x04, 0x17
        /*000a*/ 	.short	(.L_11 - .L_10)
.L_10:
        /*000c*/ 	.word	0x00000000
        /*0010*/ 	.short	0x0004
        /*0012*/ 	.short	0x0020
        /*0014*/ 	.byte	0x00, 0xf0, 0x11, 0x00


	//----- nvinfo : EIATTR_KPARAM_INFO
	.align		4
.L_11:
        /*0018*/ 	.byte	0x04, 0x17
        /*001a*/ 	.short	(.L_13 - .L_12)
.L_12:
        /*001c*/ 	.word	0x00000000
        /*0020*/ 	.short	0x0003
        /*0022*/ 	.short	0x0018
        /*0024*/ 	.byte	0x00, 0xf4, 0x21, 0x00


	//----- nvinfo : EIATTR_KPARAM_INFO
	.align		4
.L_13:
        /*0028*/ 	.byte	0x04, 0x17
        /*002a*/ 	.short	(.L_15 - .L_14)
.L_14:
        /*002c*/ 	.word	0x00000000
        /*0030*/ 	.short	0x0002
        /*0032*/ 	.short	0x0010
        /*0034*/ 	.byte	0x00, 0xf4, 0x21, 0x00


	//----- nvinfo : EIATTR_KPARAM_INFO
	.align		4
.L_15:
        /*0038*/ 	.byte	0x04, 0x17
        /*003a*/ 	.short	(.L_17 - .L_16)
.L_16:
        /*003c*/ 	.word	0x00000000
        /*0040*/ 	.short	0x0001
        /*0042*/ 	.short	0x0008
        /*0044*/ 	.byte	0x00, 0xf4, 0x21, 0x00


	//----- nvinfo : EIATTR_KPARAM_INFO
	.align		4
.L_17:
        /*0048*/ 	.byte	0x04, 0x17
        /*004a*/ 	.short	(.L_19 - .L_18)
.L_18:
        /*004c*/ 	.word	0x00000000
        /*0050*/ 	.short	0x0000
        /*0052*/ 	.short	0x0000
        /*0054*/ 	.byte	0x00, 0xf4, 0x21, 0x00


	//----- nvinfo : EIATTR_SPARSE_MMA_MASK
	.align		4
.L_19:
        /*0058*/ 	.byte	0x03, 0x50
        /*005a*/ 	.short	0x0000


	//----- nvinfo : EIATTR_MAXREG_COUNT
	.align		4
        /*005c*/ 	.byte	0x03, 0x1b
        /*005e*/ 	.short	0x00ff


	//----- nvinfo : EIATTR_EXIT_INSTR_OFFSETS
	.align		4
        /*0060*/ 	.byte	0x04, 0x1c
        /*0062*/ 	.short	(.L_21 - .L_20)


	//   ....[0]....
.L_20:
        /*0064*/ 	.word	0x000001c0


	//   ....[1]....
        /*0068*/ 	.word	0x000001e0


	//----- nvinfo : EIATTR_REQNTID
	.align		4
.L_21:
        /*006c*/ 	.byte	0x04, 0x10
        /*006e*/ 	.short	(.L_23 - .L_22)
.L_22:
        /*0070*/ 	.word	0x00000080
        /*0074*/ 	.word	0x00000001
        /*0078*/ 	.word	0x00000001


	//----- nvinfo : EIATTR_CBANK_PARAM_SIZE
	.align		4
.L_23:
        /*007c*/ 	.byte	0x03, 0x19
        /*007e*/ 	.short	0x0024


	//----- nvinfo : EIATTR_PARAM_CBANK
	.align		4
        /*0080*/ 	.byte	0x04, 0x0a
        /*0082*/ 	.short	(.L_25 - .L_24)
	.align		4
.L_24:
        /*0084*/ 	.word	index@(.nv.constant0.triton_poi_fused_cat_64)
        /*0088*/ 	.short	0x0210
        /*008a*/ 	.short	0x0024


	//----- nvinfo : EIATTR_SW_WAR
	.align		4
.L_25:
        /*008c*/ 	.byte	0x04, 0x36
        /*008e*/ 	.short	(.L_27 - .L_26)
.L_26:
        /*0090*/ 	.word	0x00000008
.L_27:


//--------------------- .nv.callgraph             --------------------------
	.section	.nv.callgraph,"",@"SHT_CUDA_CALLGRAPH"
	.align	4
	.sectionentsize	8
	.align		4
        /*0000*/ 	.word	0x00000000
	.align		4
        /*0004*/ 	.word	0xffffffff
	.align		4
        /*0008*/ 	.word	0x00000000
	.align		4
        /*000c*/ 	.word	0xfffffffe
	.align		4
        /*0010*/ 	.word	0x00000000
	.align		4
        /*0014*/ 	.word	0xfffffffd
	.align		4
        /*0018*/ 	.word	0x00000000
	.align		4
        /*001c*/ 	.word	0xfffffffc


//--------------------- .text.triton_poi_fused_cat_64 --------------------------
	.section	.text.triton_poi_fused_cat_64,"ax",@progbits
	.align	128
        .global         triton_poi_fused_cat_64
        .type           triton_poi_fused_cat_64,@function
        .size           triton_poi_fused_cat_64,(.L_x_1 - triton_poi_fused_cat_64)
        .other          triton_poi_fused_cat_64,@"STO_CUDA_ENTRY STV_DEFAULT"
triton_poi_fused_cat_64:
.text.triton_poi_fused_cat_64:
[----:B------:R-:W0:Y:S01]  /*0000*/  LDC R1, c[0x0][0x28] ;  /* 0x00000a00ff017b82 */ /* 0x000e220000000800 */
[----:B------:R-:W1:Y:S07]  /*0010*/  S2R R0, SR_TID.X ;  /* 0x0000000000007919 */ /* 0x000e6e0000002100 */
[----:B------:R-:W2:Y:S01]  /*0020*/  LDC.64 R4, c[0x0][0x210] ;  /* 0x00008400ff047b82 */ /* 0x000ea20000000a00 */
[----:B------:R-:W-:Y:S01]  /*0030*/  CS2R R2, SRZ ;  /* 0x0000000000027805 */ /* 0x000fe2000001ff00 */
[----:B------:R-:W-:Y:S01]  /*0040*/  ULDC.64 UR4, c[0x0][0x208] ;  /* 0x0000820000047ab9 */ /* 0x000fe20000000a00 */
[----:B------:R-:W3:Y:S05]  /*0050*/  S2R R13, SR_CTAID.X ;  /* 0x00000000000d7919 */ /* 0x000eea0000002500 */
[----:B------:R-:W4:Y:S08]  /*0060*/  LDC.64 R6, c[0x0][0x218] ;  /* 0x00008600ff067b82 */ /* 0x000f300000000a00 */
[----:B------:R-:W5:Y:S08]  /*0070*/  LDC.64 R8, c[0x0][0x220] ;  /* 0x00008800ff087b82 */ /* 0x000f700000000a00 */
[----:B------:R-:W4:Y:S01]  /*0080*/  LDC.64 R10, c[0x0][0x228] ;  /* 0x00008a00ff0a7b82 */ /* 0x000f220000000a00 */
[----:B-1----:R-:W-:-:S05]  /*0090*/  IMAD.SHL.U32 R0, R0, 0x2, RZ ;  /* 0x0000000200007824 */ /* 0x002fca00078e00ff */
[----:B------:R-:W-:-:S04]  /*00a0*/  LOP3.LUT R0, R0, 0xfe, RZ, 0xc0, !PT ;  /* 0x000000fe00007812 */ /* 0x000fc800078ec0ff */
[----:B---3--:R-:W-:-:S04]  /*00b0*/  LEA R13, R13, R0, 0x8 ;  /* 0x000000000d0d7211 */ /* 0x008fc800078e40ff */
[C---:B------:R-:W-:Y:S01]  /*00c0*/  ISETP.GE.AND P0, PT, R13.reuse, 0x800, PT ;  /* 0x000008000d00780c */ /* 0x040fe20003f06270 */
[----:B--2---:R-:W-:-:S12]  /*00d0*/  IMAD.WIDE R4, R13, 0x4, R4 ;  /* 0x000000040d047825 */ /* 0x004fd800078e0204 */
[----:B------:R4:W2:Y:S01]  /*00e0*/  @!P0 LDG.E.64 R2, desc[UR4][R4.64] ;  /* 0x0000000404028981 */ /* 0x0008a2000c1e1b00 */
[----:B------:R-:W-:-:S04]  /*00f0*/  SHF.R.S32.HI R0, RZ, 0x1f, R13 ;  /* 0x0000001fff007819 */ /* 0x000fc8000001140d */
[----:B------:R-:W-:-:S04]  /*0100*/  LEA.HI R0, R0, R13, RZ, 0x9 ;  /* 0x0000000d00007211 */ /* 0x000fc800078f48ff */
[----:B------:R-:W-:Y:S02]  /*0110*/  LOP3.LUT R12, R0, 0xfffffe00, RZ, 0xc0, !PT ;  /* 0xfffffe00000c7812 */ /* 0x000fe400078ec0ff */
[----:B------:R-:W-:-:S03]  /*0120*/  SHF.R.S32.HI R0, RZ, 0x9, R0 ;  /* 0x00000009ff007819 */ /* 0x000fc60000011400 */
[----:B------:R-:W-:-:S04]  /*0130*/  IMAD.IADD R13, R13, 0x1, -R12 ;  /* 0x000000010d0d7824 */ /* 0x000fc800078e0a0c */
[----:B------:R-:W-:-:S04]  /*0140*/  IMAD R13, R0, 0x3a00, R13 ;  /* 0x00003a00000d7824 */ /* 0x000fc800078e020d */
[----:B----4-:R-:W-:Y:S01]  /*0150*/  IMAD.WIDE R4, R13, 0x4, R6 ;  /* 0x000000040d047825 */ /* 0x010fe200078e0206 */
[----:B------:R-:W-:-:S05]  /*0160*/  IADD3 R15, R12, R13, RZ ;  /* 0x0000000d0c0f7210 */ /* 0x000fca0007ffe0ff */
[----:B-----5:R-:W-:-:S04]  /*0170*/  IMAD.WIDE R6, R15, 0x4, R8 ;  /* 0x000000040f067825 */ /* 0x020fc800078e0208 */
[----:B------:R-:W-:-:S04]  /*0180*/  IMAD.IADD R9, R12, 0x1, R15 ;  /* 0x000000010c097824 */ /* 0x000fc800078e020f */
[----:B0-----:R-:W-:Y:S01]  /*0190*/  IMAD.WIDE R8, R9, 0x4, R10 ;  /* 0x0000000409087825 */ /* 0x001fe200078e020a */
[----:B--2---:R0:W-:Y:S04]  /*01a0*/  @!P0 STG.E.64 desc[UR4][R4.64], R2 ;  /* 0x0000000204008986 */ /* 0x0041e8000c101b04 */
[----:B------:R0:W-:Y:S02]  /*01b0*/  @!P0 STG.E.64 desc[UR4][R6.64], R2 ;  /* 0x0000000206008986 */ /* 0x0001e4000c101b04 */
[----:B0-----:R-:W-:Y:S05]  /*01c0*/  @P0 EXIT ;  /* 0x000000000000094d */ /* 0x001fea0003800000 */
[----:B------:R-:W-:Y:S01]  /*01d0*/  STG.E.64 desc[UR4][R8.64], R2 ;  /* 0x0000000208007986 */ /* 0x000fe2000c101b04 */
[----:B------:R-:W-:Y:S05]  /*01e0*/  EXIT ;  /* 0x000000000000794d */ /* 0x000fea0003800000 */
.L_x_0:
[----:B------:R-:W-:-:S00]  /*01f0*/  BRA `(.L_x_0) ;  /* 0xfffffffc00fc7947 */ /* 0x000fc0000383ffff */
[----:B------:R-:W-:-:S00]  /*0200*/  NOP ;  /* 0x0000000000007918 */ /* 0x000fc00000000000 */
[----:B------:R-:W-:-:S00]  /*0210*/  NOP ;  /* 0x0000000000007918 */ /* 0x000fc00000000000 */
[----:B------:R-:W-:-:S00]  /*0220*/  NOP ;  /* 0x0000000000007918 */ /* 0x000fc00000000000 */
[----:B------:R-:W-:-:S00]  /*0230*/  NOP ;  /* 0x0000000000007918 */ /* 0x000fc00000000000 */
[----:B------:R-:W-:-:S00]  /*0240*/  NOP ;  /* 0x0000000000007918 */ /* 0x000fc00000000000 */
[----:B------:R-:W-:-:S00]  /*0250*/  NOP ;  /* 0x0000000000007918 */ /* 0x000fc00000000000 */
[----:B------:R-:W-:-:S00]  /*0260*/  NOP ;  /* 0x0000000000007918 */ /* 0x000fc00000000000 */
[----:B------:R-:W-:-:S00]  /*0270*/  NOP ;  /* 0x0000000000007918 */ /* 0x000fc00000000000 */
.L_x_1:


//--------------------- .nv.constant0.triton_poi_fused_cat_64 --------------------------
	.section	.nv.constant0.triton_poi_fused_cat_64,"a",@progbits
	.sectionflags	@""
	.align	4
.nv.constant0.triton_poi_fused_cat_64:
	.zero		564
